//
// Generated by NVIDIA NVVM Compiler
//
// Compiler Build ID: CL-36424714
// Cuda compilation tools, release 13.0, V13.0.88
// Based on NVVM 20.0.0
//

.version 9.0
.target sm_100
.address_size 64

	// .globl	_Z3mulPiS_S_

.visible .entry _Z3mulPiS_S_(
	.param .u64 .ptr .align 1 _Z3mulPiS_S__param_0,
	.param .u64 .ptr .align 1 _Z3mulPiS_S__param_1,
	.param .u64 .ptr .align 1 _Z3mulPiS_S__param_2
)
{
	.reg .pred 	%p<4>;
	.reg .b32 	%r<108>;
	.reg .b64 	%rd<13>;

	ld.param.u64 	%rd1, [_Z3mulPiS_S__param_0];
	ld.param.u64 	%rd2, [_Z3mulPiS_S__param_1];
	ld.param.u64 	%rd3, [_Z3mulPiS_S__param_2];
	mov.u32 	%r3, %ctaid.x;
	mov.u32 	%r4, %ntid.x;
	mov.u32 	%r5, %tid.x;
	mad.lo.s32 	%r1, %r3, %r4, %r5;
	mov.u32 	%r6, %ctaid.y;
	mov.u32 	%r7, %ntid.y;
	mov.u32 	%r8, %tid.y;
	mad.lo.s32 	%r9, %r6, %r7, %r8;
	setp.gt.s32 	%p1, %r1, 31;
	setp.gt.u32 	%p2, %r9, 31;
	or.pred  	%p3, %p1, %p2;
	@%p3 bra 	$L__BB0_2;
	shl.b32 	%r10, %r9, 5;
	cvta.to.global.u64 	%rd4, %rd3;
	cvta.to.global.u64 	%rd5, %rd1;
	cvta.to.global.u64 	%rd6, %rd2;
	mul.wide.u32 	%rd7, %r10, 4;
	add.s64 	%rd8, %rd5, %rd7;
	ld.global.u32 	%r11, [%rd8];
	mul.wide.s32 	%rd9, %r1, 4;
	add.s64 	%rd10, %rd6, %rd9;
	ld.global.u32 	%r12, [%rd10];
	mul.lo.s32 	%r13, %r12, %r11;
	ld.global.u32 	%r14, [%rd8+4];
	ld.global.u32 	%r15, [%rd10+128];
	mad.lo.s32 	%r16, %r15, %r14, %r13;
	ld.global.u32 	%r17, [%rd8+8];
	ld.global.u32 	%r18, [%rd10+256];
	mad.lo.s32 	%r19, %r18, %r17, %r16;
	ld.global.u32 	%r20, [%rd8+12];
	ld.global.u32 	%r21, [%rd10+384];
	mad.lo.s32 	%r22, %r21, %r20, %r19;
	ld.global.u32 	%r23, [%rd8+16];
	ld.global.u32 	%r24, [%rd10+512];
	mad.lo.s32 	%r25, %r24, %r23, %r22;
	ld.global.u32 	%r26, [%rd8+20];
	ld.global.u32 	%r27, [%rd10+640];
	mad.lo.s32 	%r28, %r27, %r26, %r25;
	ld.global.u32 	%r29, [%rd8+24];
	ld.global.u32 	%r30, [%rd10+768];
	mad.lo.s32 	%r31, %r30, %r29, %r28;
	ld.global.u32 	%r32, [%rd8+28];
	ld.global.u32 	%r33, [%rd10+896];
	mad.lo.s32 	%r34, %r33, %r32, %r31;
	ld.global.u32 	%r35, [%rd8+32];
	ld.global.u32 	%r36, [%rd10+1024];
	mad.lo.s32 	%r37, %r36, %r35, %r34;
	ld.global.u32 	%r38, [%rd8+36];
	ld.global.u32 	%r39, [%rd10+1152];
	mad.lo.s32 	%r40, %r39, %r38, %r37;
	ld.global.u32 	%r41, [%rd8+40];
	ld.global.u32 	%r42, [%rd10+1280];
	mad.lo.s32 	%r43, %r42, %r41, %r40;
	ld.global.u32 	%r44, [%rd8+44];
	ld.global.u32 	%r45, [%rd10+1408];
	mad.lo.s32 	%r46, %r45, %r44, %r43;
	ld.global.u32 	%r47, [%rd8+48];
	ld.global.u32 	%r48, [%rd10+1536];
	mad.lo.s32 	%r49, %r48, %r47, %r46;
	ld.global.u32 	%r50, [%rd8+52];
	ld.global.u32 	%r51, [%rd10+1664];
	mad.lo.s32 	%r52, %r51, %r50, %r49;
	ld.global.u32 	%r53, [%rd8+56];
	ld.global.u32 	%r54, [%rd10+1792];
	mad.lo.s32 	%r55, %r54, %r53, %r52;
	ld.global.u32 	%r56, [%rd8+60];
	ld.global.u32 	%r57, [%rd10+1920];
	mad.lo.s32 	%r58, %r57, %r56, %r55;
	ld.global.u32 	%r59, [%rd8+64];
	ld.global.u32 	%r60, [%rd10+2048];
	mad.lo.s32 	%r61, %r60, %r59, %r58;
	ld.global.u32 	%r62, [%rd8+68];
	ld.global.u32 	%r63, [%rd10+2176];
	mad.lo.s32 	%r64, %r63, %r62, %r61;
	ld.global.u32 	%r65, [%rd8+72];
	ld.global.u32 	%r66, [%rd10+2304];
	mad.lo.s32 	%r67, %r66, %r65, %r64;
	ld.global.u32 	%r68, [%rd8+76];
	ld.global.u32 	%r69, [%rd10+2432];
	mad.lo.s32 	%r70, %r69, %r68, %r67;
	ld.global.u32 	%r71, [%rd8+80];
	ld.global.u32 	%r72, [%rd10+2560];
	mad.lo.s32 	%r73, %r72, %r71, %r70;
	ld.global.u32 	%r74, [%rd8+84];
	ld.global.u32 	%r75, [%rd10+2688];
	mad.lo.s32 	%r76, %r75, %r74, %r73;
	ld.global.u32 	%r77, [%rd8+88];
	ld.global.u32 	%r78, [%rd10+2816];
	mad.lo.s32 	%r79, %r78, %r77, %r76;
	ld.global.u32 	%r80, [%rd8+92];
	ld.global.u32 	%r81, [%rd10+2944];
	mad.lo.s32 	%r82, %r81, %r80, %r79;
	ld.global.u32 	%r83, [%rd8+96];
	ld.global.u32 	%r84, [%rd10+3072];
	mad.lo.s32 	%r85, %r84, %r83, %r82;
	ld.global.u32 	%r86, [%rd8+100];
	ld.global.u32 	%r87, [%rd10+3200];
	mad.lo.s32 	%r88, %r87, %r86, %r85;
	ld.global.u32 	%r89, [%rd8+104];
	ld.global.u32 	%r90, [%rd10+3328];
	mad.lo.s32 	%r91, %r90, %r89, %r88;
	ld.global.u32 	%r92, [%rd8+108];
	ld.global.u32 	%r93, [%rd10+3456];
	mad.lo.s32 	%r94, %r93, %r92, %r91;
	ld.global.u32 	%r95, [%rd8+112];
	ld.global.u32 	%r96, [%rd10+3584];
	mad.lo.s32 	%r97, %r96, %r95, %r94;
	ld.global.u32 	%r98, [%rd8+116];
	ld.global.u32 	%r99, [%rd10+3712];
	mad.lo.s32 	%r100, %r99, %r98, %r97;
	ld.global.u32 	%r101, [%rd8+120];
	ld.global.u32 	%r102, [%rd10+3840];
	mad.lo.s32 	%r103, %r102, %r101, %r100;
	ld.global.u32 	%r104, [%rd8+124];
	ld.global.u32 	%r105, [%rd10+3968];
	mad.lo.s32 	%r106, %r105, %r104, %r103;
	add.s32 	%r107, %r10, %r1;
	mul.wide.s32 	%rd11, %r107, 4;
	add.s64 	%rd12, %rd4, %rd11;
	st.global.u32 	[%rd12], %r106;
$L__BB0_2:
	ret;

}


// ===== COMPILED SASS (sm_100) =====

	.target	sm_100

	.elftype	@"ET_EXEC"


//--------------------- .note.nv.tkinfo           --------------------------
	.section	.note.nv.tkinfo,"",@"SHT_NOTE"
	.sectionflags	@"SHF_NOTE_NV_TKINFO"
	.tkinfo
        /*0018*/ 	.word	0x00000002
        /*0030*/ 	.string	""
        /*0030*/ 	.string	"ptxas"
        /*0030*/ 	.string	"Cuda compilation tools, release 13.0, V13.0.88"
        /*0030*/ 	.string	"Build cuda_13.0.r13.0/compiler.36424714_0"
        /*0030*/ 	.string	"-arch sm_100 -m 64 "



//--------------------- .note.nv.cuinfo           --------------------------
	.section	.note.nv.cuinfo,"",@"SHT_NOTE"
	.sectionflags	@"SHF_NOTE_NV_CUINFO"
        /*0018*/ 	.short	0x0002
        /*001a*/ 	.short	0x0064
        /*001c*/ 	.short	0x0082
	.zero		2


//--------------------- .nv.info                  --------------------------
	.section	.nv.info,"",@"SHT_CUDA_INFO"
	.align	4


	//----- nvinfo : EIATTR_REGCOUNT
	.align		4
        /*0000*/ 	.byte	0x04, 0x2f
        /*0002*/ 	.short	(.L_1 - .L_0)
	.align		4
.L_0:
        /*0004*/ 	.word	index@(_Z3mulPiS_S_)
        /*0008*/ 	.word	0x0000001e


	//----- nvinfo : EIATTR_FRAME_SIZE
	.align		4
.L_1:
        /*000c*/ 	.byte	0x04, 0x11
        /*000e*/ 	.short	(.L_3 - .L_2)
	.align		4
.L_2:
        /*0010*/ 	.word	index@(_Z3mulPiS_S_)
        /*0014*/ 	.word	0x00000000


	//----- nvinfo : EIATTR_MIN_STACK_SIZE
	.align		4
.L_3:
        /*0018*/ 	.byte	0x04, 0x12
        /*001a*/ 	.short	(.L_5 - .L_4)
	.align		4
.L_4:
        /*001c*/ 	.word	index@(_Z3mulPiS_S_)
        /*0020*/ 	.word	0x00000000
.L_5:


//--------------------- .nv.compat                --------------------------
	.section	.nv.compat,"",@"SHT_CUDA_COMPAT_INFO"
	.align	4
        /*0000*/ 	.byte	0x02, 0x09, 0x00, 0x00, 0x02, 0x02, 0x01, 0x00, 0x02, 0x05, 0x05, 0x00, 0x03, 0x07, 0x01, 0x01
        /*0010*/ 	.byte	0x02, 0x03, 0x00, 0x00, 0x02, 0x06, 0x01, 0x00, 0x04, 0x0b, 0x08, 0x00, 0x09, 0x00, 0x00, 0x00
        /*0020*/ 	.byte	0x00, 0x00, 0x00, 0x00


//--------------------- .nv.info._Z3mulPiS_S_     --------------------------
	.section	.nv.info._Z3mulPiS_S_,"",@"SHT_CUDA_INFO"
	.sectionflags	@""
	.align	4


	//----- nvinfo : EIATTR_CUDA_API_VERSION
	.align		4
        /*0000*/ 	.byte	0x04, 0x37
        /*0002*/ 	.short	(.L_7 - .L_6)
.L_6:
        /*0004*/ 	.word	0x00000082


	//----- nvinfo : EIATTR_KPARAM_INFO
	.align		4
.L_7:
        /*0008*/ 	.byte	0x04, 0x17
        /*000a*/ 	.short	(.L_9 - .L_8)
.L_8:
        /*000c*/ 	.word	0x00000000
        /*0010*/ 	.short	0x0002
        /*0012*/ 	.short	0x0010
        /*0014*/ 	.byte	0x00, 0xf5, 0x21, 0x00


	//----- nvinfo : EIATTR_KPARAM_INFO
	.align		4
.L_9:
        /*0018*/ 	.byte	0x04, 0x17
        /*001a*/ 	.short	(.L_11 - .L_10)
.L_10:
        /*001c*/ 	.word	0x00000000
        /*0020*/ 	.short	0x0001
        /*0022*/ 	.short	0x0008
        /*0024*/ 	.byte	0x00, 0xf5, 0x21, 0x00


	//----- nvinfo : EIATTR_KPARAM_INFO
	.align		4
.L_11:
        /*0028*/ 	.byte	0x04, 0x17
        /*002a*/ 	.short	(.L_13 - .L_12)
.L_12:
        /*002c*/ 	.word	0x00000000
        /*0030*/ 	.short	0x0000
        /*0032*/ 	.short	0x0000
        /*0034*/ 	.byte	0x00, 0xf5, 0x21, 0x00


	//----- nvinfo : EIATTR_SPARSE_MMA_MASK
	.align		4
.L_13:
        /*0038*/ 	.byte	0x03, 0x50
        /*003a*/ 	.short	0x0000


	//----- nvinfo : EIATTR_MAXREG_COUNT
	.align		4
        /*003c*/ 	.byte	0x03, 0x1b
        /*003e*/ 	.short	0x00ff


	//----- nvinfo : EIATTR_MERCURY_ISA_VERSION
	.align		4
        /*0040*/ 	.byte	0x03, 0x5f
        /*0042*/ 	.short	0x0101


	//----- nvinfo : EIATTR_VRC_CTA_INIT_COUNT
	.align		4
        /*0044*/ 	.byte	0x02, 0x4a
	.zero		1
	.zero		1


	//----- nvinfo : EIATTR_EXIT_INSTR_OFFSETS
	.align		4
        /*0048*/ 	.byte	0x04, 0x1c
        /*004a*/ 	.short	(.L_15 - .L_14)


	//   ....[0]....
.L_14:
        /*004c*/ 	.word	0x000000b0


	//   ....[1]....
        /*0050*/ 	.word	0x00000760


	//----- nvinfo : EIATTR_CBANK_PARAM_SIZE
	.align		4
.L_15:
        /*0054*/ 	.byte	0x03, 0x19
        /*0056*/ 	.short	0x0018


	//----- nvinfo : EIATTR_PARAM_CBANK
	.align		4
        /*0058*/ 	.byte	0x04, 0x0a
        /*005a*/ 	.short	(.L_17 - .L_16)
	.align		4
.L_16:
        /*005c*/ 	.word	index@(.nv.constant0._Z3mulPiS_S_)
        /*0060*/ 	.short	0x0380
        /*0062*/ 	.short	0x0018


	//----- nvinfo : EIATTR_SW_WAR
	.align		4
.L_17:
        /*0064*/ 	.byte	0x04, 0x36
        /*0066*/ 	.short	(.L_19 - .L_18)
.L_18:
        /*0068*/ 	.word	0x00000008
.L_19:


//--------------------- .nv.callgraph             --------------------------
	.section	.nv.callgraph,"",@"SHT_CUDA_CALLGRAPH"
	.align	4
	.sectionentsize	8
	.align		4
        /*0000*/ 	.word	0x00000000
	.align		4
        /*0004*/ 	.word	0xffffffff
	.align		4
        /*0008*/ 	.word	0x00000000
	.align		4
        /*000c*/ 	.word	0xfffffffe
	.align		4
        /*0010*/ 	.word	0x00000000
	.align		4
        /*0014*/ 	.word	0xfffffffd
	.align		4
        /*0018*/ 	.word	0x00000000
	.align		4
        /*001c*/ 	.word	0xfffffffc


//--------------------- .text._Z3mulPiS_S_        --------------------------
	.section	.text._Z3mulPiS_S_,"ax",@progbits
	.align	128
        .global         _Z3mulPiS_S_
        .type           _Z3mulPiS_S_,@function
        .size           _Z3mulPiS_S_,(.L_x_1 - _Z3mulPiS_S_)
        .other          _Z3mulPiS_S_,@"STO_CUDA_ENTRY STV_DEFAULT"
_Z3mulPiS_S_:
.text._Z3mulPiS_S_:
[----:B------:R-:W-:Y:S01]  /*0000*/  LDC R1, c[0x0][0x37c] ;  /* 0x0000df00ff017b82 */ /* 0x000fe20000000800 */
[----:B------:R-:W0:Y:S07]  /*0010*/  S2R R3, SR_TID.Y ;  /* 0x0000000000037919 */ /* 0x000e2e0000002200 */
[----:B------:R-:W1:Y:S01]  /*0020*/  LDC R7, c[0x0][0x360] ;  /* 0x0000d800ff077b82 */ /* 0x000e620000000800 */
[----:B------:R-:W1:Y:S07]  /*0030*/  S2R R0, SR_TID.X ;  /* 0x0000000000007919 */ /* 0x000e6e0000002100 */
[----:B------:R-:W0:Y:S08]  /*0040*/  S2UR UR5, SR_CTAID.Y ;  /* 0x00000000000579c3 */ /* 0x000e300000002600 */
[----:B------:R-:W0:Y:S08]  /*0050*/  LDC R6, c[0x0][0x364] ;  /* 0x0000d900ff067b82 */ /* 0x000e300000000800 */
[----:B------:R-:W1:Y:S01]  /*0060*/  S2UR UR4, SR_CTAID.X ;  /* 0x00000000000479c3 */ /* 0x000e620000002500 */
[----:B0-----:R-:W-:-:S05]  /*0070*/  IMAD R6, R6, UR5, R3 ;  /* 0x0000000506067c24 */ /* 0x001fca000f8e0203 */
[----:B------:R-:W-:Y:S01]  /*0080*/  ISETP.GT.U32.AND P0, PT, R6, 0x1f, PT ;  /* 0x0000001f0600780c */ /* 0x000fe20003f04070 */
[----:B-1----:R-:W-:-:S05]  /*0090*/  IMAD R7, R7, UR4, R0 ;  /* 0x0000000407077c24 */ /* 0x002fca000f8e0200 */
[----:B------:R-:W-:-:S13]  /*00a0*/  ISETP.GT.OR P0, PT, R7, 0x1f, P0 ;  /* 0x0000001f0700780c */ /* 0x000fda0000704670 */
[----:B------:R-:W-:Y:S05]  /*00b0*/  @P0 EXIT ;  /* 0x000000000000094d */ /* 0x000fea0003800000 */
[----:B------:R-:W0:Y:S01]  /*00c0*/  LDC.64 R4, c[0x0][0x380] ;  /* 0x0000e000ff047b82 */ /* 0x000e220000000a00 */
[----:B------:R-:W1:Y:S01]  /*00d0*/  LDCU.64 UR4, c[0x0][0x358] ;  /* 0x00006b00ff0477ac */ /* 0x000e620008000a00 */
[----:B------:R-:W-:-:S06]  /*00e0*/  SHF.L.U32 R6, R6, 0x5, RZ ;  /* 0x0000000506067819 */ /* 0x000fcc00000006ff */
[----:B------:R-:W2:Y:S01]  /*00f0*/  LDC.64 R2, c[0x0][0x388] ;  /* 0x0000e200ff027b82 */ /* 0x000ea20000000a00 */
[----:B0-----:R-:W-:-:S05]  /*0100*/  IMAD.WIDE.U32 R4, R6, 0x4, R4 ;  /* 0x0000000406047825 */ /* 0x001fca00078e0004 */
[----:B-1----:R-:W3:Y:S01]  /*0110*/  LDG.E R8, desc[UR4][R4.64] ;  /* 0x0000000404087981 */ /* 0x002ee2000c1e1900 */
[----:B--2---:R-:W-:-:S03]  /*0120*/  IMAD.WIDE R2, R7, 0x4, R2 ;  /* 0x0000000407027825 */ /* 0x004fc600078e0202 */
[----:B------:R-:W2:Y:S04]  /*0130*/  LDG.E R27, desc[UR4][R4.64+0x4] ;  /* 0x00000404041b7981 */ /* 0x000ea8000c1e1900 */
[----:B------:R-:W3:Y:S04]  /*0140*/  LDG.E R9, desc[UR4][R2.64] ;  /* 0x0000000402097981 */ /* 0x000ee8000c1e1900 */
[----:B------:R-:W2:Y:S04]  /*0150*/  LDG.E R24, desc[UR4][R2.64+0x80] ;  /* 0x0000800402187981 */ /* 0x000ea8000c1e1900 */
[----:B------:R-:W4:Y:S04]  /*0160*/  LDG.E R21, desc[UR4][R4.64+0x8] ;  /* 0x0000080404157981 */ /* 0x000f28000c1e1900 */
[----:B------:R-:W4:Y:S04]  /*0170*/  LDG.E R18, desc[UR4][R2.64+0x100] ;  /* 0x0001000402127981 */ /* 0x000f28000c1e1900 */
[----:B------:R-:W5:Y:S04]  /*0180*/  LDG.E R20, desc[UR4][R4.64+0xc] ;  /* 0x00000c0404147981 */ /* 0x000f68000c1e1900 */
        /* <DEDUP_REMOVED lines=12> */
[----:B------:R-:W5:Y:S01]  /*0250*/  LDG.E R11, desc[UR4][R2.64+0x480] ;  /* 0x00048004020b7981 */ /* 0x000f62000c1e1900 */
[----:B---3--:R-:W-:-:S03]  /*0260*/  IMAD R8, R8, R9, RZ ;  /* 0x0000000908087224 */ /* 0x008fc600078e02ff */
[----:B------:R-:W3:Y:S01]  /*0270*/  LDG.E R9, desc[UR4][R2.64+0x500] ;  /* 0x0005000402097981 */ /* 0x000ee2000c1e1900 */
[----:B--2---:R-:W-:-:S03]  /*0280*/  IMAD R24, R27, R24, R8 ;  /* 0x000000181b187224 */ /* 0x004fc600078e0208 */
[----:B------:R-:W3:Y:S04]  /*0290*/  LDG.E R8, desc[UR4][R4.64+0x28] ;  /* 0x0000280404087981 */ /* 0x000ee8000c1e1900 */
[----:B------:R-:W2:Y:S01]  /*02a0*/  LDG.E R27, desc[UR4][R2.64+0xf80] ;  /* 0x000f8004021b7981 */ /* 0x000ea2000c1e1900 */
[----:B----4-:R-:W-:-:S03]  /*02b0*/  IMAD R24, R21, R18, R24 ;  /* 0x0000001215187224 */ /* 0x010fc600078e0218 */
[----:B------:R-:W4:Y:S04]  /*02c0*/  LDG.E R18, desc[UR4][R4.64+0x2c] ;  /* 0x00002c0404127981 */ /* 0x000f28000c1e1900 */
[----:B------:R-:W4:Y:S01]  /*02d0*/  LDG.E R21, desc[UR4][R2.64+0x580] ;  /* 0x0005800402157981 */ /* 0x000f22000c1e1900 */
[----:B-----5:R-:W-:-:S03]  /*02e0*/  IMAD R24, R20, R23, R24 ;  /* 0x0000001714187224 */ /* 0x020fc600078e0218 */
[----:B------:R-:W5:Y:S04]  /*02f0*/  LDG.E R20, desc[UR4][R4.64+0x30] ;  /* 0x0000300404147981 */ /* 0x000f68000c1e1900 */
[----:B------:R-:W5:Y:S01]  /*0300*/  LDG.E R23, desc[UR4][R2.64+0x600] ;  /* 0x0006000402177981 */ /* 0x000f62000c1e1900 */
[----:B------:R-:W-:-:S03]  /*0310*/  IMAD R24, R22, R25, R24 ;  /* 0x0000001916187224 */ /* 0x000fc600078e0218 */
[----:B------:R-:W2:Y:S04]  /*0320*/  LDG.E R22, desc[UR4][R4.64+0x34] ;  /* 0x0000340404167981 */ /* 0x000ea8000c1e1900 */
[----:B------:R-:W2:Y:S01]  /*0330*/  LDG.E R25, desc[UR4][R2.64+0x680] ;  /* 0x0006800402197981 */ /* 0x000ea2000c1e1900 */
        /* <DEDUP_REMOVED lines=15> */
[----:B---3--:R-:W-:-:S03]  /*0430*/  IMAD R24, R8, R9, R24 ;  /* 0x0000000908187224 */ /* 0x008fc600078e0218 */
[----:B------:R-:W3:Y:S04]  /*0440*/  LDG.E R9, desc[UR4][R4.64+0x4c] ;  /* 0x00004c0404097981 */ /* 0x000ee8000c1e1900 */
[----:B------:R-:W3:Y:S01]  /*0450*/  LDG.E R8, desc[UR4][R2.64+0x980] ;  /* 0x0009800402087981 */ /* 0x000ee2000c1e1900 */
[----:B----4-:R-:W-:-:S03]  /*0460*/  IMAD R24, R18, R21, R24 ;  /* 0x0000001512187224 */ /* 0x010fc600078e0218 */
[----:B------:R-:W4:Y:S04]  /*0470*/  LDG.E R21, desc[UR4][R4.64+0x50] ;  /* 0x0000500404157981 */ /* 0x000f28000c1e1900 */
[----:B------:R-:W4:Y:S01]  /*0480*/  LDG.E R18, desc[UR4][R2.64+0xa00] ;  /* 0x000a000402127981 */ /* 0x000f22000c1e1900 */
[----:B-----5:R-:W-:-:S03]  /*0490*/  IMAD R24, R20, R23, R24 ;  /* 0x0000001714187224 */ /* 0x020fc600078e0218 */
[----:B------:R-:W5:Y:S04]  /*04a0*/  LDG.E R23, desc[UR4][R4.64+0x54] ;  /* 0x0000540404177981 */ /* 0x000f68000c1e1900 */
[----:B------:R-:W5:Y:S01]  /*04b0*/  LDG.E R20, desc[UR4][R2.64+0xa80] ;  /* 0x000a800402147981 */ /* 0x000f62000c1e1900 */
[----:B--2---:R-:W-:-:S03]  /*04c0*/  IMAD R24, R22, R25, R24 ;  /* 0x0000001916187224 */ /* 0x004fc600078e0218 */
        /* <DEDUP_REMOVED lines=25> */
[----:B------:R-:W5:Y:S04]  /*0660*/  LDG.E R24, desc[UR4][R2.64+0xf00] ;  /* 0x000f000402187981 */ /* 0x000f68000c1e1900 */
[----:B------:R-:W5:Y:S01]  /*0670*/  LDG.E R20, desc[UR4][R4.64+0x7c] ;  /* 0x00007c0404147981 */ /* 0x000f62000c1e1900 */
[----:B--2---:R-:W-:-:S04]  /*0680*/  IMAD R22, R22, R25, R26 ;  /* 0x0000001916167224 */ /* 0x004fc800078e021a */
[----:B------:R-:W-:-:S04]  /*0690*/  IMAD R16, R16, R19, R22 ;  /* 0x0000001310107224 */ /* 0x000fc800078e0216 */
[----:B------:R-:W-:Y:S02]  /*06a0*/  IMAD R14, R14, R17, R16 ;  /* 0x000000110e0e7224 */ /* 0x000fe400078e0210 */
[----:B------:R-:W0:Y:S02]  /*06b0*/  LDC.64 R16, c[0x0][0x390] ;  /* 0x0000e400ff107b82 */ /* 0x000e240000000a00 */
[----:B------:R-:W-:-:S04]  /*06c0*/  IMAD R12, R15, R12, R14 ;  /* 0x0000000c0f0c7224 */ /* 0x000fc800078e020e */
[----:B------:R-:W-:-:S04]  /*06d0*/  IMAD R0, R0, R13, R12 ;  /* 0x0000000d00007224 */ /* 0x000fc800078e020c */
[----:B------:R-:W-:Y:S01]  /*06e0*/  IMAD R0, R10, R11, R0 ;  /* 0x0000000b0a007224 */ /* 0x000fe200078e0200 */
[----:B------:R-:W-:-:S05]  /*06f0*/  IADD3 R7, PT, PT, R7, R6, RZ ;  /* 0x0000000607077210 */ /* 0x000fca0007ffe0ff */
[----:B0-----:R-:W-:-:S04]  /*0700*/  IMAD.WIDE R16, R7, 0x4, R16 ;  /* 0x0000000407107825 */ /* 0x001fc800078e0210 */
[----:B---3--:R-:W-:-:S04]  /*0710*/  IMAD R0, R8, R9, R0 ;  /* 0x0000000908007224 */ /* 0x008fc800078e0200 */
[----:B----4-:R-:W-:-:S04]  /*0720*/  IMAD R0, R18, R21, R0 ;  /* 0x0000001512007224 */ /* 0x010fc800078e0200 */
[----:B-----5:R-:W-:-:S04]  /*0730*/  IMAD R0, R23, R24, R0 ;  /* 0x0000001817007224 */ /* 0x020fc800078e0200 */
[----:B------:R-:W-:-:S05]  /*0740*/  IMAD R27, R20, R27, R0 ;  /* 0x0000001b141b7224 */ /* 0x000fca00078e0200 */
[----:B------:R-:W-:Y:S01]  /*0750*/  STG.E desc[UR4][R16.64], R27 ;  /* 0x0000001b10007986 */ /* 0x000fe2000c101904 */
[----:B------:R-:W-:Y:S05]  /*0760*/  EXIT ;  /* 0x000000000000794d */ /* 0x000fea0003800000 */
.L_x_0:
[----:B------:R-:W-:-:S00]  /*0770*/  BRA `(.L_x_0) ;  /* 0xfffffffc00fc7947 */ /* 0x000fc0000383ffff */
[----:B------:R-:W-:-:S00]  /*0780*/  NOP ;  /* 0x0000000000007918 */ /* 0x000fc00000000000 */
[----:B------:R-:W-:-:S00]  /*0790*/  NOP ;  /* 0x0000000000007918 */ /* 0x000fc00000000000 */
[----:B------:R-:W-:-:S00]  /*07a0*/  NOP ;  /* 0x0000000000007918 */ /* 0x000fc00000000000 */
[----:B------:R-:W-:-:S00]  /*07b0*/  NOP ;  /* 0x0000000000007918 */ /* 0x000fc00000000000 */
[----:B------:R-:W-:-:S00]  /*07c0*/  NOP ;  /* 0x0000000000007918 */ /* 0x000fc00000000000 */
[----:B------:R-:W-:-:S00]  /*07d0*/  NOP ;  /* 0x0000000000007918 */ /* 0x000fc00000000000 */
[----:B------:R-:W-:-:S00]  /*07e0*/  NOP ;  /* 0x0000000000007918 */ /* 0x000fc00000000000 */
[----:B------:R-:W-:-:S00]  /*07f0*/  NOP ;  /* 0x0000000000007918 */ /* 0x000fc00000000000 */
.L_x_1:


//--------------------- .nv.shared.reserved.0     --------------------------
	.section	.nv.shared.reserved.0,"aw",@nobits
	.weak		__nv_reservedSMEM_offset_0_alias
	.size		__nv_reservedSMEM_offset_0_alias, 0, 64
	.other		__nv_reservedSMEM_offset_0_alias,@"STO_CUDA_RESERVED_SHARED STV_DEFAULT"
__nv_reservedSMEM_offset_0_alias:
	.zero		0
	.zero		64


//--------------------- .nv.constant0._Z3mulPiS_S_ --------------------------
	.section	.nv.constant0._Z3mulPiS_S_,"a",@progbits
	.sectionflags	@""
	.align	4
.nv.constant0._Z3mulPiS_S_:
	.zero		920


//--------------------- SYMBOLS --------------------------

	.type		.nv.reservedSmem.offset0,@object
	.size		.nv.reservedSmem.offset0,0x4
